//
// Generated by NVIDIA NVVM Compiler
//
// Compiler Build ID: CL-36424714
// Cuda compilation tools, release 13.0, V13.0.88
// Based on NVVM 20.0.0
//

.version 9.0
.target sm_100
.address_size 64

	// .globl	_Z18vec_red_add_atomicPKfPfi
.extern .shared .align 16 .b8 block_shmem[];

.visible .entry _Z18vec_red_add_atomicPKfPfi(
	.param .u64 .ptr .align 1 _Z18vec_red_add_atomicPKfPfi_param_0,
	.param .u64 .ptr .align 1 _Z18vec_red_add_atomicPKfPfi_param_1,
	.param .u32 _Z18vec_red_add_atomicPKfPfi_param_2
)
{
	.reg .pred 	%p<3>;
	.reg .b32 	%r<11>;
	.reg .b32 	%f<3>;
	.reg .b64 	%rd<7>;

	ld.param.u64 	%rd3, [_Z18vec_red_add_atomicPKfPfi_param_0];
	ld.param.u64 	%rd4, [_Z18vec_red_add_atomicPKfPfi_param_1];
	ld.param.u32 	%r6, [_Z18vec_red_add_atomicPKfPfi_param_2];
	mov.u32 	%r1, %ntid.x;
	mov.u32 	%r7, %ctaid.x;
	mov.u32 	%r8, %tid.x;
	mad.lo.s32 	%r10, %r1, %r7, %r8;
	setp.ge.s32 	%p1, %r10, %r6;
	@%p1 bra 	$L__BB0_3;
	mov.u32 	%r9, %nctaid.x;
	mul.lo.s32 	%r3, %r1, %r9;
	cvta.to.global.u64 	%rd1, %rd3;
	cvta.to.global.u64 	%rd2, %rd4;
$L__BB0_2:
	mul.wide.s32 	%rd5, %r10, 4;
	add.s64 	%rd6, %rd1, %rd5;
	ld.global.nc.f32 	%f1, [%rd6];
	atom.global.add.f32 	%f2, [%rd2], %f1;
	add.s32 	%r10, %r10, %r3;
	setp.lt.s32 	%p2, %r10, %r6;
	@%p2 bra 	$L__BB0_2;
$L__BB0_3:
	ret;

}
	// .globl	_Z24vec_red_add_block_serialPKfPfi
.visible .entry _Z24vec_red_add_block_serialPKfPfi(
	.param .u64 .ptr .align 1 _Z24vec_red_add_block_serialPKfPfi_param_0,
	.param .u64 .ptr .align 1 _Z24vec_red_add_block_serialPKfPfi_param_1,
	.param .u32 _Z24vec_red_add_block_serialPKfPfi_param_2
)
{
	.reg .pred 	%p<12>;
	.reg .b32 	%r<53>;
	.reg .b32 	%f<91>;
	.reg .b64 	%rd<7>;

	ld.param.u64 	%rd2, [_Z24vec_red_add_block_serialPKfPfi_param_0];
	ld.param.u64 	%rd3, [_Z24vec_red_add_block_serialPKfPfi_param_1];
	ld.param.u32 	%r27, [_Z24vec_red_add_block_serialPKfPfi_param_2];
	mov.u32 	%r1, %ntid.x;
	mov.u32 	%r28, %ctaid.x;
	mov.u32 	%r2, %tid.x;
	mad.lo.s32 	%r45, %r1, %r28, %r2;
	setp.ge.s32 	%p1, %r45, %r27;
	mov.f32 	%f81, 0f00000000;
	@%p1 bra 	$L__BB1_3;
	mov.u32 	%r29, %nctaid.x;
	mul.lo.s32 	%r4, %r1, %r29;
	cvta.to.global.u64 	%rd1, %rd2;
	mov.f32 	%f81, 0f00000000;
$L__BB1_2:
	mul.wide.s32 	%rd4, %r45, 4;
	add.s64 	%rd5, %rd1, %rd4;
	ld.global.nc.f32 	%f19, [%rd5];
	add.f32 	%f81, %f81, %f19;
	add.s32 	%r45, %r45, %r4;
	setp.lt.s32 	%p2, %r45, %r27;
	@%p2 bra 	$L__BB1_2;
$L__BB1_3:
	shl.b32 	%r30, %r2, 2;
	mov.u32 	%r31, block_shmem;
	add.s32 	%r32, %r31, %r30;
	st.shared.f32 	[%r32], %f81;
	bar.sync 	0;
	setp.ne.s32 	%p3, %r2, 0;
	@%p3 bra 	$L__BB1_17;
	and.b32  	%r7, %r1, 15;
	setp.lt.u32 	%p4, %r1, 16;
	mov.f32 	%f90, 0f00000000;
	mov.b32 	%r49, 0;
	@%p4 bra 	$L__BB1_7;
	and.b32  	%r49, %r1, 2032;
	add.s32 	%r46, %r31, 32;
	and.b32  	%r36, %r1, -16;
	neg.s32 	%r47, %r36;
	mov.f32 	%f90, 0f00000000;
$L__BB1_6:
	.pragma "nounroll";
	ld.shared.v4.f32 	{%f23, %f24, %f25, %f26}, [%r46+-32];
	add.f32 	%f27, %f90, %f23;
	add.f32 	%f28, %f27, %f24;
	add.f32 	%f29, %f28, %f25;
	add.f32 	%f30, %f29, %f26;
	ld.shared.v4.f32 	{%f31, %f32, %f33, %f34}, [%r46+-16];
	add.f32 	%f35, %f30, %f31;
	add.f32 	%f36, %f35, %f32;
	add.f32 	%f37, %f36, %f33;
	add.f32 	%f38, %f37, %f34;
	ld.shared.v4.f32 	{%f39, %f40, %f41, %f42}, [%r46];
	add.f32 	%f43, %f38, %f39;
	add.f32 	%f44, %f43, %f40;
	add.f32 	%f45, %f44, %f41;
	add.f32 	%f46, %f45, %f42;
	ld.shared.v4.f32 	{%f47, %f48, %f49, %f50}, [%r46+16];
	add.f32 	%f51, %f46, %f47;
	add.f32 	%f52, %f51, %f48;
	add.f32 	%f53, %f52, %f49;
	add.f32 	%f90, %f53, %f50;
	add.s32 	%r47, %r47, 16;
	add.s32 	%r46, %r46, 64;
	setp.ne.s32 	%p5, %r47, 0;
	@%p5 bra 	$L__BB1_6;
$L__BB1_7:
	setp.eq.s32 	%p6, %r7, 0;
	@%p6 bra 	$L__BB1_16;
	and.b32  	%r15, %r1, 7;
	setp.lt.u32 	%p7, %r7, 8;
	@%p7 bra 	$L__BB1_10;
	shl.b32 	%r37, %r49, 2;
	add.s32 	%r39, %r31, %r37;
	ld.shared.f32 	%f55, [%r39];
	add.f32 	%f56, %f90, %f55;
	ld.shared.f32 	%f57, [%r39+4];
	add.f32 	%f58, %f56, %f57;
	ld.shared.f32 	%f59, [%r39+8];
	add.f32 	%f60, %f58, %f59;
	ld.shared.f32 	%f61, [%r39+12];
	add.f32 	%f62, %f60, %f61;
	ld.shared.f32 	%f63, [%r39+16];
	add.f32 	%f64, %f62, %f63;
	ld.shared.f32 	%f65, [%r39+20];
	add.f32 	%f66, %f64, %f65;
	ld.shared.f32 	%f67, [%r39+24];
	add.f32 	%f68, %f66, %f67;
	ld.shared.f32 	%f69, [%r39+28];
	add.f32 	%f90, %f68, %f69;
	add.s32 	%r49, %r49, 8;
$L__BB1_10:
	setp.eq.s32 	%p8, %r15, 0;
	@%p8 bra 	$L__BB1_16;
	and.b32  	%r18, %r1, 3;
	setp.lt.u32 	%p9, %r15, 4;
	@%p9 bra 	$L__BB1_13;
	shl.b32 	%r40, %r49, 2;
	add.s32 	%r42, %r31, %r40;
	ld.shared.f32 	%f71, [%r42];
	add.f32 	%f72, %f90, %f71;
	ld.shared.f32 	%f73, [%r42+4];
	add.f32 	%f74, %f72, %f73;
	ld.shared.f32 	%f75, [%r42+8];
	add.f32 	%f76, %f74, %f75;
	ld.shared.f32 	%f77, [%r42+12];
	add.f32 	%f90, %f76, %f77;
	add.s32 	%r49, %r49, 4;
$L__BB1_13:
	setp.eq.s32 	%p10, %r18, 0;
	@%p10 bra 	$L__BB1_16;
	shl.b32 	%r43, %r49, 2;
	add.s32 	%r52, %r31, %r43;
	neg.s32 	%r51, %r18;
$L__BB1_15:
	.pragma "nounroll";
	ld.shared.f32 	%f78, [%r52];
	add.f32 	%f90, %f90, %f78;
	add.s32 	%r52, %r52, 4;
	add.s32 	%r51, %r51, 1;
	setp.ne.s32 	%p11, %r51, 0;
	@%p11 bra 	$L__BB1_15;
$L__BB1_16:
	cvta.to.global.u64 	%rd6, %rd3;
	atom.global.add.f32 	%f79, [%rd6], %f90;
$L__BB1_17:
	ret;

}


// ===== COMPILED SASS (sm_100) =====

	.target	sm_100

	.elftype	@"ET_EXEC"


//--------------------- .note.nv.tkinfo           --------------------------
	.section	.note.nv.tkinfo,"",@"SHT_NOTE"
	.sectionflags	@"SHF_NOTE_NV_TKINFO"
	.tkinfo
        /*0018*/ 	.word	0x00000002
        /*0030*/ 	.string	""
        /*0030*/ 	.string	"ptxas"
        /*0030*/ 	.string	"Cuda compilation tools, release 13.0, V13.0.88"
        /*0030*/ 	.string	"Build cuda_13.0.r13.0/compiler.36424714_0"
        /*0030*/ 	.string	"-arch sm_100 -m 64 "



//--------------------- .note.nv.cuinfo           --------------------------
	.section	.note.nv.cuinfo,"",@"SHT_NOTE"
	.sectionflags	@"SHF_NOTE_NV_CUINFO"
        /*0018*/ 	.short	0x0002
        /*001a*/ 	.short	0x0064
        /*001c*/ 	.short	0x0082
	.zero		2


//--------------------- .nv.info                  --------------------------
	.section	.nv.info,"",@"SHT_CUDA_INFO"
	.align	4


	//----- nvinfo : EIATTR_REGCOUNT
	.align		4
        /*0000*/ 	.byte	0x04, 0x2f
        /*0002*/ 	.short	(.L_1 - .L_0)
	.align		4
.L_0:
        /*0004*/ 	.word	index@(_Z18vec_red_add_atomicPKfPfi)
        /*0008*/ 	.word	0x0000000a


	//----- nvinfo : EIATTR_FRAME_SIZE
	.align		4
.L_1:
        /*000c*/ 	.byte	0x04, 0x11
        /*000e*/ 	.short	(.L_3 - .L_2)
	.align		4
.L_2:
        /*0010*/ 	.word	index@(_Z18vec_red_add_atomicPKfPfi)
        /*0014*/ 	.word	0x00000000


	//----- nvinfo : EIATTR_REGCOUNT
	.align		4
.L_3:
        /*0018*/ 	.byte	0x04, 0x2f
        /*001a*/ 	.short	(.L_5 - .L_4)
	.align		4
.L_4:
        /*001c*/ 	.word	index@(_Z24vec_red_add_block_serialPKfPfi)
        /*0020*/ 	.word	0x00000016


	//----- nvinfo : EIATTR_FRAME_SIZE
	.align		4
.L_5:
        /*0024*/ 	.byte	0x04, 0x11
        /*0026*/ 	.short	(.L_7 - .L_6)
	.align		4
.L_6:
        /*0028*/ 	.word	index@(_Z24vec_red_add_block_serialPKfPfi)
        /*002c*/ 	.word	0x00000000


	//----- nvinfo : EIATTR_MIN_STACK_SIZE
	.align		4
.L_7:
        /*0030*/ 	.byte	0x04, 0x12
        /*0032*/ 	.short	(.L_9 - .L_8)
	.align		4
.L_8:
        /*0034*/ 	.word	index@(_Z24vec_red_add_block_serialPKfPfi)
        /*0038*/ 	.word	0x00000000


	//----- nvinfo : EIATTR_MIN_STACK_SIZE
	.align		4
.L_9:
        /*003c*/ 	.byte	0x04, 0x12
        /*003e*/ 	.short	(.L_11 - .L_10)
	.align		4
.L_10:
        /*0040*/ 	.word	index@(_Z18vec_red_add_atomicPKfPfi)
        /*0044*/ 	.word	0x00000000
.L_11:


//--------------------- .nv.compat                --------------------------
	.section	.nv.compat,"",@"SHT_CUDA_COMPAT_INFO"
	.align	4
        /*0000*/ 	.byte	0x02, 0x09, 0x00, 0x00, 0x02, 0x02, 0x01, 0x00, 0x02, 0x05, 0x05, 0x00, 0x03, 0x07, 0x01, 0x01
        /*0010*/ 	.byte	0x02, 0x03, 0x00, 0x00, 0x02, 0x06, 0x01, 0x00, 0x04, 0x0b, 0x08, 0x00, 0x09, 0x00, 0x00, 0x00
        /*0020*/ 	.byte	0x00, 0x00, 0x00, 0x00


//--------------------- .nv.info._Z24vec_red_add_block_serialPKfPfi --------------------------
	.section	.nv.info._Z24vec_red_add_block_serialPKfPfi,"",@"SHT_CUDA_INFO"
	.sectionflags	@""
	.align	4


	//----- nvinfo : EIATTR_CUDA_API_VERSION
	.align		4
        /*0000*/ 	.byte	0x04, 0x37
        /*0002*/ 	.short	(.L_13 - .L_12)
.L_12:
        /*0004*/ 	.word	0x00000082


	//----- nvinfo : EIATTR_KPARAM_INFO
	.align		4
.L_13:
        /*0008*/ 	.byte	0x04, 0x17
        /*000a*/ 	.short	(.L_15 - .L_14)
.L_14:
        /*000c*/ 	.word	0x00000000
        /*0010*/ 	.short	0x0002
        /*0012*/ 	.short	0x0010
        /*0014*/ 	.byte	0x00, 0xf0, 0x11, 0x00


	//----- nvinfo : EIATTR_KPARAM_INFO
	.align		4
.L_15:
        /*0018*/ 	.byte	0x04, 0x17
        /*001a*/ 	.short	(.L_17 - .L_16)
.L_16:
        /*001c*/ 	.word	0x00000000
        /*0020*/ 	.short	0x0001
        /*0022*/ 	.short	0x0008
        /*0024*/ 	.byte	0x00, 0xf5, 0x21, 0x00


	//----- nvinfo : EIATTR_KPARAM_INFO
	.align		4
.L_17:
        /*0028*/ 	.byte	0x04, 0x17
        /*002a*/ 	.short	(.L_19 - .L_18)
.L_18:
        /*002c*/ 	.word	0x00000000
        /*0030*/ 	.short	0x0000
        /*0032*/ 	.short	0x0000
        /*0034*/ 	.byte	0x00, 0xf5, 0x21, 0x00


	//----- nvinfo : EIATTR_SPARSE_MMA_MASK
	.align		4
.L_19:
        /*0038*/ 	.byte	0x03, 0x50
        /*003a*/ 	.short	0x0000


	//----- nvinfo : EIATTR_MAXREG_COUNT
	.align		4
        /*003c*/ 	.byte	0x03, 0x1b
        /*003e*/ 	.short	0x00ff


	//----- nvinfo : EIATTR_NUM_BARRIERS
	.align		4
        /*0040*/ 	.byte	0x02, 0x4c
        /*0042*/ 	.byte	0x01
	.zero		1


	//----- nvinfo : EIATTR_MERCURY_ISA_VERSION
	.align		4
        /*0044*/ 	.byte	0x03, 0x5f
        /*0046*/ 	.short	0x0101


	//----- nvinfo : EIATTR_VRC_CTA_INIT_COUNT
	.align		4
        /*0048*/ 	.byte	0x02, 0x4a
	.zero		1
	.zero		1


	//----- nvinfo : EIATTR_EXIT_INSTR_OFFSETS
	.align		4
        /*004c*/ 	.byte	0x04, 0x1c
        /*004e*/ 	.short	(.L_21 - .L_20)


	//   ....[0]....
.L_20:
        /*0050*/ 	.word	0x000001d0


	//   ....[1]....
        /*0054*/ 	.word	0x00000690


	//----- nvinfo : EIATTR_CRS_STACK_SIZE
	.align		4
.L_21:
        /*0058*/ 	.byte	0x04, 0x1e
        /*005a*/ 	.short	(.L_23 - .L_22)
.L_22:
        /*005c*/ 	.word	0x00000000


	//----- nvinfo : EIATTR_CBANK_PARAM_SIZE
	.align		4
.L_23:
        /*0060*/ 	.byte	0x03, 0x19
        /*0062*/ 	.short	0x0014


	//----- nvinfo : EIATTR_PARAM_CBANK
	.align		4
        /*0064*/ 	.byte	0x04, 0x0a
        /*0066*/ 	.short	(.L_25 - .L_24)
	.align		4
.L_24:
        /*0068*/ 	.word	index@(.nv.constant0._Z24vec_red_add_block_serialPKfPfi)
        /*006c*/ 	.short	0x0380
        /*006e*/ 	.short	0x0014


	//----- nvinfo : EIATTR_SW_WAR
	.align		4
.L_25:
        /*0070*/ 	.byte	0x04, 0x36
        /*0072*/ 	.short	(.L_27 - .L_26)
.L_26:
        /*0074*/ 	.word	0x00000008
.L_27:


//--------------------- .nv.info._Z18vec_red_add_atomicPKfPfi --------------------------
	.section	.nv.info._Z18vec_red_add_atomicPKfPfi,"",@"SHT_CUDA_INFO"
	.sectionflags	@""
	.align	4


	//----- nvinfo : EIATTR_CUDA_API_VERSION
	.align		4
        /*0000*/ 	.byte	0x04, 0x37
        /*0002*/ 	.short	(.L_29 - .L_28)
.L_28:
        /*0004*/ 	.word	0x00000082


	//----- nvinfo : EIATTR_KPARAM_INFO
	.align		4
.L_29:
        /*0008*/ 	.byte	0x04, 0x17
        /*000a*/ 	.short	(.L_31 - .L_30)
.L_30:
        /*000c*/ 	.word	0x00000000
        /*0010*/ 	.short	0x0002
        /*0012*/ 	.short	0x0010
        /*0014*/ 	.byte	0x00, 0xf0, 0x11, 0x00


	//----- nvinfo : EIATTR_KPARAM_INFO
	.align		4
.L_31:
        /*0018*/ 	.byte	0x04, 0x17
        /*001a*/ 	.short	(.L_33 - .L_32)
.L_32:
        /*001c*/ 	.word	0x00000000
        /*0020*/ 	.short	0x0001
        /*0022*/ 	.short	0x0008
        /*0024*/ 	.byte	0x00, 0xf5, 0x21, 0x00


	//----- nvinfo : EIATTR_KPARAM_INFO
	.align		4
.L_33:
        /*0028*/ 	.byte	0x04, 0x17
        /*002a*/ 	.short	(.L_35 - .L_34)
.L_34:
        /*002c*/ 	.word	0x00000000
        /*0030*/ 	.short	0x0000
        /*0032*/ 	.short	0x0000
        /*0034*/ 	.byte	0x00, 0xf5, 0x21, 0x00


	//----- nvinfo : EIATTR_SPARSE_MMA_MASK
	.align		4
.L_35:
        /*0038*/ 	.byte	0x03, 0x50
        /*003a*/ 	.short	0x0000


	//----- nvinfo : EIATTR_MAXREG_COUNT
	.align		4
        /*003c*/ 	.byte	0x03, 0x1b
        /*003e*/ 	.short	0x00ff


	//----- nvinfo : EIATTR_MERCURY_ISA_VERSION
	.align		4
        /*0040*/ 	.byte	0x03, 0x5f
        /*0042*/ 	.short	0x0101


	//----- nvinfo : EIATTR_VRC_CTA_INIT_COUNT
	.align		4
        /*0044*/ 	.byte	0x02, 0x4a
	.zero		1
	.zero		1


	//----- nvinfo : EIATTR_EXIT_INSTR_OFFSETS
	.align		4
        /*0048*/ 	.byte	0x04, 0x1c
        /*004a*/ 	.short	(.L_37 - .L_36)


	//   ....[0]....
.L_36:
        /*004c*/ 	.word	0x00000070


	//   ....[1]....
        /*0050*/ 	.word	0x00000130


	//----- nvinfo : EIATTR_CRS_STACK_SIZE
	.align		4
.L_37:
        /*0054*/ 	.byte	0x04, 0x1e
        /*0056*/ 	.short	(.L_39 - .L_38)
.L_38:
        /*0058*/ 	.word	0x00000000


	//----- nvinfo : EIATTR_CBANK_PARAM_SIZE
	.align		4
.L_39:
        /*005c*/ 	.byte	0x03, 0x19
        /*005e*/ 	.short	0x0014


	//----- nvinfo : EIATTR_PARAM_CBANK
	.align		4
        /*0060*/ 	.byte	0x04, 0x0a
        /*0062*/ 	.short	(.L_41 - .L_40)
	.align		4
.L_40:
        /*0064*/ 	.word	index@(.nv.constant0._Z18vec_red_add_atomicPKfPfi)
        /*0068*/ 	.short	0x0380
        /*006a*/ 	.short	0x0014


	//----- nvinfo : EIATTR_SW_WAR
	.align		4
.L_41:
        /*006c*/ 	.byte	0x04, 0x36
        /*006e*/ 	.short	(.L_43 - .L_42)
.L_42:
        /*0070*/ 	.word	0x00000008
.L_43:


//--------------------- .nv.callgraph             --------------------------
	.section	.nv.callgraph,"",@"SHT_CUDA_CALLGRAPH"
	.align	4
	.sectionentsize	8
	.align		4
        /*0000*/ 	.word	0x00000000
	.align		4
        /*0004*/ 	.word	0xffffffff
	.align		4
        /*0008*/ 	.word	0x00000000
	.align		4
        /*000c*/ 	.word	0xfffffffe
	.align		4
        /*0010*/ 	.word	0x00000000
	.align		4
        /*0014*/ 	.word	0xfffffffd
	.align		4
        /*0018*/ 	.word	0x00000000
	.align		4
        /*001c*/ 	.word	0xfffffffc


//--------------------- .text._Z24vec_red_add_block_serialPKfPfi --------------------------
	.section	.text._Z24vec_red_add_block_serialPKfPfi,"ax",@progbits
	.align	128
        .global         _Z24vec_red_add_block_serialPKfPfi
        .type           _Z24vec_red_add_block_serialPKfPfi,@function
        .size           _Z24vec_red_add_block_serialPKfPfi,(.L_x_12 - _Z24vec_red_add_block_serialPKfPfi)
        .other          _Z24vec_red_add_block_serialPKfPfi,@"STO_CUDA_ENTRY STV_DEFAULT"
_Z24vec_red_add_block_serialPKfPfi:
.text._Z24vec_red_add_block_serialPKfPfi:
[----:B------:R-:W-:Y:S01]  /*0000*/  LDC R1, c[0x0][0x37c] ;  /* 0x0000df00ff017b82 */ /* 0x000fe20000000800 */
[----:B------:R-:W0:Y:S01]  /*0010*/  S2R R0, SR_CTAID.X ;  /* 0x0000000000007919 */ /* 0x000e220000002500 */
[----:B------:R-:W0:Y:S01]  /*0020*/  LDCU UR9, c[0x0][0x360] ;  /* 0x00006c00ff0977ac */ /* 0x000e220008000800 */
[----:B------:R-:W-:Y:S01]  /*0030*/  BSSY.RECONVERGENT B0, `(.L_x_0) ;  /* 0x0000012000007945 */ /* 0x000fe20003800200 */
[----:B------:R-:W-:Y:S01]  /*0040*/  HFMA2 R6, -RZ, RZ, 0, 0 ;  /* 0x00000000ff067431 */ /* 0x000fe200000001ff */
[----:B------:R-:W0:Y:S01]  /*0050*/  S2R R9, SR_TID.X ;  /* 0x0000000000097919 */ /* 0x000e220000002100 */
[----:B------:R-:W1:Y:S01]  /*0060*/  LDCU UR6, c[0x0][0x390] ;  /* 0x00007200ff0677ac */ /* 0x000e620008000800 */
[----:B------:R-:W2:Y:S01]  /*0070*/  LDCU.64 UR10, c[0x0][0x358] ;  /* 0x00006b00ff0a77ac */ /* 0x000ea20008000a00 */
[----:B0-----:R-:W-:-:S05]  /*0080*/  IMAD R0, R0, UR9, R9 ;  /* 0x0000000900007c24 */ /* 0x001fca000f8e0209 */
[----:B-1----:R-:W-:-:S13]  /*0090*/  ISETP.GE.AND P0, PT, R0, UR6, PT ;  /* 0x0000000600007c0c */ /* 0x002fda000bf06270 */
[----:B--2---:R-:W-:Y:S05]  /*00a0*/  @P0 BRA `(.L_x_1) ;  /* 0x0000000000280947 */ /* 0x004fea0003800000 */
[----:B------:R-:W0:Y:S01]  /*00b0*/  LDC R7, c[0x0][0x370] ;  /* 0x0000dc00ff077b82 */ /* 0x000e220000000800 */
[----:B------:R-:W-:-:S07]  /*00c0*/  MOV R6, RZ ;  /* 0x000000ff00067202 */ /* 0x000fce0000000f00 */
[----:B------:R-:W1:Y:S01]  /*00d0*/  LDC.64 R4, c[0x0][0x380] ;  /* 0x0000e000ff047b82 */ /* 0x000e620000000a00 */
[----:B0-----:R-:W-:-:S07]  /*00e0*/  IMAD R7, R7, UR9, RZ ;  /* 0x0000000907077c24 */ /* 0x001fce000f8e02ff */
.L_x_2:
[----:B-1----:R-:W-:-:S06]  /*00f0*/  IMAD.WIDE R2, R0, 0x4, R4 ;  /* 0x0000000400027825 */ /* 0x002fcc00078e0204 */
[----:B------:R-:W2:Y:S01]  /*0100*/  LDG.E.CONSTANT R3, desc[UR10][R2.64] ;  /* 0x0000000a02037981 */ /* 0x000ea2000c1e9900 */
[----:B------:R-:W-:-:S04]  /*0110*/  IADD3 R0, PT, PT, R7, R0, RZ ;  /* 0x0000000007007210 */ /* 0x000fc80007ffe0ff */
[----:B------:R-:W-:Y:S01]  /*0120*/  ISETP.GE.AND P0, PT, R0, UR6, PT ;  /* 0x0000000600007c0c */ /* 0x000fe2000bf06270 */
[----:B--2---:R-:W-:-:S12]  /*0130*/  FADD R6, R3, R6 ;  /* 0x0000000603067221 */ /* 0x004fd80000000000 */
[----:B------:R-:W-:Y:S05]  /*0140*/  @!P0 BRA `(.L_x_2) ;  /* 0xfffffffc00e88947 */ /* 0x000fea000383ffff */
.L_x_1:
[----:B------:R-:W-:Y:S05]  /*0150*/  BSYNC.RECONVERGENT B0 ;  /* 0x0000000000007941 */ /* 0x000fea0003800200 */
.L_x_0:
[----:B------:R-:W0:Y:S01]  /*0160*/  S2UR UR5, SR_CgaCtaId ;  /* 0x00000000000579c3 */ /* 0x000e220000008800 */
[----:B------:R-:W-:Y:S01]  /*0170*/  UMOV UR4, 0x400 ;  /* 0x0000040000047882 */ /* 0x000fe20000000000 */
[----:B------:R-:W-:Y:S01]  /*0180*/  ISETP.NE.AND P0, PT, R9, RZ, PT ;  /* 0x000000ff0900720c */ /* 0x000fe20003f05270 */
[----:B0-----:R-:W-:-:S06]  /*0190*/  ULEA UR5, UR5, UR4, 0x18 ;  /* 0x0000000405057291 */ /* 0x001fcc000f8ec0ff */
[----:B------:R-:W-:-:S05]  /*01a0*/  LEA R3, R9, UR5, 0x2 ;  /* 0x0000000509037c11 */ /* 0x000fca000f8e10ff */
[----:B------:R0:W-:Y:S01]  /*01b0*/  STS [R3], R6 ;  /* 0x0000000603007388 */ /* 0x0001e20000000800 */
[----:B------:R-:W-:Y:S06]  /*01c0*/  BAR.SYNC.DEFER_BLOCKING 0x0 ;  /* 0x0000000000007b1d */ /* 0x000fec0000010000 */
[----:B------:R-:W-:Y:S05]  /*01d0*/  @P0 EXIT ;  /* 0x000000000000094d */ /* 0x000fea0003800000 */
[----:B------:R-:W-:Y:S01]  /*01e0*/  UISETP.GE.U32.AND UP0, UPT, UR9, 0x10, UPT ;  /* 0x000000100900788c */ /* 0x000fe2000bf06070 */
[----:B------:R-:W-:Y:S01]  /*01f0*/  HFMA2 R19, -RZ, RZ, 0, 0 ;  /* 0x00000000ff137431 */ /* 0x000fe200000001ff */
[----:B------:R-:W-:Y:S01]  /*0200*/  ULOP3.LUT UR7, UR9, 0xf, URZ, 0xc0, !UPT ;  /* 0x0000000f09077892 */ /* 0x000fe2000f8ec0ff */
[----:B------:R-:W-:-:S06]  /*0210*/  UMOV UR4, URZ ;  /* 0x000000ff00047c82 */ /* 0x000fcc0008000000 */
[----:B------:R-:W-:Y:S05]  /*0220*/  BRA.U !UP0, `(.L_x_3) ;  /* 0x0000000108747547 */ /* 0x000fea000b800000 */
[----:B------:R-:W-:Y:S01]  /*0230*/  ULOP3.LUT UR6, UR9, 0xfffffff0, URZ, 0xc0, !UPT ;  /* 0xfffffff009067892 */ /* 0x000fe2000f8ec0ff */
[----:B------:R-:W-:Y:S01]  /*0240*/  MOV R19, RZ ;  /* 0x000000ff00137202 */ /* 0x000fe20000000f00 */
[----:B------:R-:W-:Y:S02]  /*0250*/  ULOP3.LUT UR4, UR9, 0x7f0, URZ, 0xc0, !UPT ;  /* 0x000007f009047892 */ /* 0x000fe4000f8ec0ff */
[----:B------:R-:W-:Y:S02]  /*0260*/  UIADD3 UR8, UPT, UPT, UR5, 0x20, URZ ;  /* 0x0000002005087890 */ /* 0x000fe4000fffe0ff */
[----:B------:R-:W-:-:S12]  /*0270*/  UIADD3 UR6, UPT, UPT, -UR6, URZ, URZ ;  /* 0x000000ff06067290 */ /* 0x000fd8000fffe1ff */
.L_x_4:
[----:B------:R-:W1:Y:S01]  /*0280*/  LDS.128 R12, [UR8+-0x20] ;  /* 0xffffe008ff0c7984 */ /* 0x000e620008000c00 */
[----:B------:R-:W-:-:S03]  /*0290*/  UIADD3 UR6, UPT, UPT, UR6, 0x10, URZ ;  /* 0x0000001006067890 */ /* 0x000fc6000fffe0ff */
[----:B------:R-:W2:Y:S01]  /*02a0*/  LDS.128 R8, [UR8+-0x10] ;  /* 0xfffff008ff087984 */ /* 0x000ea20008000c00 */
[----:B------:R-:W-:-:S03]  /*02b0*/  UISETP.NE.AND UP0, UPT, UR6, URZ, UPT ;  /* 0x000000ff0600728c */ /* 0x000fc6000bf05270 */
[----:B0-----:R-:W0:Y:S01]  /*02c0*/  LDS.128 R4, [UR8] ;  /* 0x00000008ff047984 */ /* 0x001e220008000c00 */
[----:B-1----:R-:W-:-:S03]  /*02d0*/  FADD R12, R12, R19 ;  /* 0x000000130c0c7221 */ /* 0x002fc60000000000 */
[----:B------:R-:W1:Y:S01]  /*02e0*/  LDS.128 R16, [UR8+0x10] ;  /* 0x00001008ff107984 */ /* 0x000e620008000c00 */
[----:B------:R-:W-:Y:S01]  /*02f0*/  UIADD3 UR8, UPT, UPT, UR8, 0x40, URZ ;  /* 0x0000004008087890 */ /* 0x000fe2000fffe0ff */
[----:B------:R-:W-:-:S04]  /*0300*/  FADD R13, R13, R12 ;  /* 0x0000000c0d0d7221 */ /* 0x000fc80000000000 */
[----:B------:R-:W-:-:S04]  /*0310*/  FADD R14, R14, R13 ;  /* 0x0000000d0e0e7221 */ /* 0x000fc80000000000 */
[----:B------:R-:W-:-:S04]  /*0320*/  FADD R15, R15, R14 ;  /* 0x0000000e0f0f7221 */ /* 0x000fc80000000000 */
[----:B--2---:R-:W-:-:S04]  /*0330*/  FADD R8, R15, R8 ;  /* 0x000000080f087221 */ /* 0x004fc80000000000 */
[----:B------:R-:W-:-:S04]  /*0340*/  FADD R9, R9, R8 ;  /* 0x0000000809097221 */ /* 0x000fc80000000000 */
[----:B------:R-:W-:-:S04]  /*0350*/  FADD R10, R10, R9 ;  /* 0x000000090a0a7221 */ /* 0x000fc80000000000 */
[----:B------:R-:W-:-:S04]  /*0360*/  FADD R11, R11, R10 ;  /* 0x0000000a0b0b7221 */ /* 0x000fc80000000000 */
[----:B0-----:R-:W-:-:S04]  /*0370*/  FADD R4, R11, R4 ;  /* 0x000000040b047221 */ /* 0x001fc80000000000 */
[----:B------:R-:W-:-:S04]  /*0380*/  FADD R5, R5, R4 ;  /* 0x0000000405057221 */ /* 0x000fc80000000000 */
[----:B------:R-:W-:-:S04]  /*0390*/  FADD R6, R6, R5 ;  /* 0x0000000506067221 */ /* 0x000fc80000000000 */
[----:B------:R-:W-:-:S04]  /*03a0*/  FADD R7, R7, R6 ;  /* 0x0000000607077221 */ /* 0x000fc80000000000 */
[----:B-1----:R-:W-:-:S04]  /*03b0*/  FADD R16, R7, R16 ;  /* 0x0000001007107221 */ /* 0x002fc80000000000 */
[----:B------:R-:W-:-:S04]  /*03c0*/  FADD R17, R17, R16 ;  /* 0x0000001011117221 */ /* 0x000fc80000000000 */
[----:B------:R-:W-:-:S04]  /*03d0*/  FADD R18, R18, R17 ;  /* 0x0000001112127221 */ /* 0x000fc80000000000 */
[----:B------:R-:W-:Y:S01]  /*03e0*/  FADD R19, R19, R18 ;  /* 0x0000001213137221 */ /* 0x000fe20000000000 */
[----:B------:R-:W-:Y:S06]  /*03f0*/  BRA.U UP0, `(.L_x_4) ;  /* 0xfffffffd00a07547 */ /* 0x000fec000b83ffff */
.L_x_3:
[----:B------:R-:W-:-:S09]  /*0400*/  UISETP.NE.AND UP0, UPT, UR7, URZ, UPT ;  /* 0x000000ff0700728c */ /* 0x000fd2000bf05270 */
[----:B------:R-:W-:Y:S05]  /*0410*/  BRA.U !UP0, `(.L_x_5) ;  /* 0x0000000108947547 */ /* 0x000fea000b800000 */
[----:B------:R-:W-:Y:S02]  /*0420*/  UISETP.GE.U32.AND UP0, UPT, UR7, 0x8, UPT ;  /* 0x000000080700788c */ /* 0x000fe4000bf06070 */
[----:B------:R-:W-:-:S04]  /*0430*/  ULOP3.LUT UR8, UR9, 0x7, URZ, 0xc0, !UPT ;  /* 0x0000000709087892 */ /* 0x000fc8000f8ec0ff */
[----:B------:R-:W-:-:S03]  /*0440*/  UISETP.NE.AND UP1, UPT, UR8, URZ, UPT ;  /* 0x000000ff0800728c */ /* 0x000fc6000bf25270 */
[----:B------:R-:W-:Y:S08]  /*0450*/  BRA.U !UP0, `(.L_x_6) ;  /* 0x0000000108307547 */ /* 0x000ff0000b800000 */
[----:B------:R-:W-:Y:S02]  /*0460*/  ULEA UR6, UR4, UR5, 0x2 ;  /* 0x0000000504067291 */ /* 0x000fe4000f8e10ff */
[----:B------:R-:W-:-:S07]  /*0470*/  UIADD3 UR4, UPT, UPT, UR4, 0x8, URZ ;  /* 0x0000000804047890 */ /* 0x000fce000fffe0ff */
[----:B------:R-:W1:Y:S04]  /*0480*/  LDS.128 R8, [UR6] ;  /* 0x00000006ff087984 */ /* 0x000e680008000c00 */
[----:B0-----:R-:W0:Y:S01]  /*0490*/  LDS.128 R4, [UR6+0x10] ;  /* 0x00001006ff047984 */ /* 0x001e220008000c00 */
[----:B-1----:R-:W-:-:S04]  /*04a0*/  FADD R8, R19, R8 ;  /* 0x0000000813087221 */ /* 0x002fc80000000000 */
[----:B------:R-:W-:-:S04]  /*04b0*/  FADD R9, R8, R9 ;  /* 0x0000000908097221 */ /* 0x000fc80000000000 */
[----:B------:R-:W-:-:S04]  /*04c0*/  FADD R10, R9, R10 ;  /* 0x0000000a090a7221 */ /* 0x000fc80000000000 */
[----:B------:R-:W-:-:S04]  /*04d0*/  FADD R11, R10, R11 ;  /* 0x0000000b0a0b7221 */ /* 0x000fc80000000000 */
[----:B0-----:R-:W-:-:S04]  /*04e0*/  FADD R4, R11, R4 ;  /* 0x000000040b047221 */ /* 0x001fc80000000000 */
[----:B------:R-:W-:-:S04]  /*04f0*/  FADD R5, R4, R5 ;  /* 0x0000000504057221 */ /* 0x000fc80000000000 */
[----:B------:R-:W-:-:S04]  /*0500*/  FADD R6, R5, R6 ;  /* 0x0000000605067221 */ /* 0x000fc80000000000 */
[----:B------:R-:W-:-:S07]  /*0510*/  FADD R19, R6, R7 ;  /* 0x0000000706137221 */ /* 0x000fce0000000000 */
.L_x_6:
[----:B------:R-:W-:Y:S05]  /*0520*/  BRA.U !UP1, `(.L_x_5) ;  /* 0x0000000109507547 */ /* 0x000fea000b800000 */
[----:B------:R-:W-:Y:S02]  /*0530*/  UISETP.GE.U32.AND UP0, UPT, UR8, 0x4, UPT ;  /* 0x000000040800788c */ /* 0x000fe4000bf06070 */
[----:B------:R-:W-:-:S04]  /*0540*/  ULOP3.LUT UR6, UR9, 0x3, URZ, 0xc0, !UPT ;  /* 0x0000000309067892 */ /* 0x000fc8000f8ec0ff */
[----:B------:R-:W-:-:S03]  /*0550*/  UISETP.NE.AND UP1, UPT, UR6, URZ, UPT ;  /* 0x000000ff0600728c */ /* 0x000fc6000bf25270 */
[----:B------:R-:W-:Y:S08]  /*0560*/  BRA.U !UP0, `(.L_x_7) ;  /* 0x00000001081c7547 */ /* 0x000ff0000b800000 */
[----:B------:R-:W-:Y:S02]  /*0570*/  ULEA UR7, UR4, UR5, 0x2 ;  /* 0x0000000504077291 */ /* 0x000fe4000f8e10ff */
[----:B------:R-:W-:-:S07]  /*0580*/  UIADD3 UR4, UPT, UPT, UR4, 0x4, URZ ;  /* 0x0000000404047890 */ /* 0x000fce000fffe0ff */
[----:B0-----:R-:W0:Y:S02]  /*0590*/  LDS.128 R4, [UR7] ;  /* 0x00000007ff047984 */ /* 0x001e240008000c00 */
[----:B0-----:R-:W-:-:S04]  /*05a0*/  FADD R4, R19, R4 ;  /* 0x0000000413047221 */ /* 0x001fc80000000000 */
[----:B------:R-:W-:-:S04]  /*05b0*/  FADD R5, R4, R5 ;  /* 0x0000000504057221 */ /* 0x000fc80000000000 */
[----:B------:R-:W-:-:S04]  /*05c0*/  FADD R6, R5, R6 ;  /* 0x0000000605067221 */ /* 0x000fc80000000000 */
[----:B------:R-:W-:-:S07]  /*05d0*/  FADD R19, R6, R7 ;  /* 0x0000000706137221 */ /* 0x000fce0000000000 */
.L_x_7:
[----:B------:R-:W-:Y:S05]  /*05e0*/  BRA.U !UP1, `(.L_x_5) ;  /* 0x0000000109207547 */ /* 0x000fea000b800000 */
[----:B------:R-:W-:Y:S02]  /*05f0*/  ULEA UR4, UR4, UR5, 0x2 ;  /* 0x0000000504047291 */ /* 0x000fe4000f8e10ff */
[----:B------:R-:W-:-:S12]  /*0600*/  UIADD3 UR6, UPT, UPT, -UR6, URZ, URZ ;  /* 0x000000ff06067290 */ /* 0x000fd8000fffe1ff */
.L_x_8:
[----:B------:R-:W1:Y:S01]  /*0610*/  LDS R0, [UR4] ;  /* 0x00000004ff007984 */ /* 0x000e620008000800 */
[----:B------:R-:W-:Y:S02]  /*0620*/  UIADD3 UR6, UPT, UPT, UR6, 0x1, URZ ;  /* 0x0000000106067890 */ /* 0x000fe4000fffe0ff */
[----:B------:R-:W-:Y:S02]  /*0630*/  UIADD3 UR4, UPT, UPT, UR4, 0x4, URZ ;  /* 0x0000000404047890 */ /* 0x000fe4000fffe0ff */
[----:B------:R-:W-:Y:S01]  /*0640*/  UISETP.NE.AND UP0, UPT, UR6, URZ, UPT ;  /* 0x000000ff0600728c */ /* 0x000fe2000bf05270 */
[----:B-1----:R-:W-:-:S08]  /*0650*/  FADD R19, R0, R19 ;  /* 0x0000001300137221 */ /* 0x002fd00000000000 */
[----:B------:R-:W-:Y:S05]  /*0660*/  BRA.U UP0, `(.L_x_8) ;  /* 0xfffffffd00e87547 */ /* 0x000fea000b83ffff */
.L_x_5:
[----:B0-----:R-:W0:Y:S02]  /*0670*/  LDC.64 R2, c[0x0][0x388] ;  /* 0x0000e200ff027b82 */ /* 0x001e240000000a00 */
[----:B0-----:R-:W-:Y:S01]  /*0680*/  REDG.E.ADD.F32.FTZ.RN.STRONG.GPU desc[UR10][R2.64], R19 ;  /* 0x00000013020079a6 */ /* 0x001fe2000c12f30a */
[----:B------:R-:W-:Y:S05]  /*0690*/  EXIT ;  /* 0x000000000000794d */ /* 0x000fea0003800000 */
.L_x_9:
[----:B------:R-:W-:-:S00]  /*06a0*/  BRA `(.L_x_9) ;  /* 0xfffffffc00fc7947 */ /* 0x000fc0000383ffff */
[----:B------:R-:W-:-:S00]  /*06b0*/  NOP ;  /* 0x0000000000007918 */ /* 0x000fc00000000000 */
        /* <DEDUP_REMOVED lines=12> */
.L_x_12:


//--------------------- .text._Z18vec_red_add_atomicPKfPfi --------------------------
	.section	.text._Z18vec_red_add_atomicPKfPfi,"ax",@progbits
	.align	128
        .global         _Z18vec_red_add_atomicPKfPfi
        .type           _Z18vec_red_add_atomicPKfPfi,@function
        .size           _Z18vec_red_add_atomicPKfPfi,(.L_x_13 - _Z18vec_red_add_atomicPKfPfi)
        .other          _Z18vec_red_add_atomicPKfPfi,@"STO_CUDA_ENTRY STV_DEFAULT"
_Z18vec_red_add_atomicPKfPfi:
.text._Z18vec_red_add_atomicPKfPfi:
[----:B------:R-:W-:Y:S01]  /*0000*/  LDC R1, c[0x0][0x37c] ;  /* 0x0000df00ff017b82 */ /* 0x000fe20000000800 */
[----:B------:R-:W0:Y:S01]  /*0010*/  S2R R0, SR_CTAID.X ;  /* 0x0000000000007919 */ /* 0x000e220000002500 */
[----:B------:R-:W0:Y:S01]  /*0020*/  LDCU UR4, c[0x0][0x360] ;  /* 0x00006c00ff0477ac */ /* 0x000e220008000800 */
[----:B------:R-:W0:Y:S01]  /*0030*/  S2R R3, SR_TID.X ;  /* 0x0000000000037919 */ /* 0x000e220000002100 */
[----:B------:R-:W1:Y:S01]  /*0040*/  LDCU UR8, c[0x0][0x390] ;  /* 0x00007200ff0877ac */ /* 0x000e620008000800 */
[----:B0-----:R-:W-:-:S05]  /*0050*/  IMAD R0, R0, UR4, R3 ;  /* 0x0000000400007c24 */ /* 0x001fca000f8e0203 */
[----:B-1----:R-:W-:-:S13]  /*0060*/  ISETP.GE.AND P0, PT, R0, UR8, PT ;  /* 0x0000000800007c0c */ /* 0x002fda000bf06270 */
[----:B------:R-:W-:Y:S05]  /*0070*/  @P0 EXIT ;  /* 0x000000000000094d */ /* 0x000fea0003800000 */
[----:B------:R-:W0:Y:S01]  /*0080*/  LDC.64 R4, c[0x0][0x388] ;  /* 0x0000e200ff047b82 */ /* 0x000e220000000a00 */
[----:B------:R-:W1:Y:S01]  /*0090*/  LDCU UR5, c[0x0][0x370] ;  /* 0x00006e00ff0577ac */ /* 0x000e620008000800 */
[----:B------:R-:W2:Y:S06]  /*00a0*/  LDCU.64 UR6, c[0x0][0x358] ;  /* 0x00006b00ff0677ac */ /* 0x000eac0008000a00 */
[----:B------:R-:W3:Y:S01]  /*00b0*/  LDC.64 R6, c[0x0][0x380] ;  /* 0x0000e000ff067b82 */ /* 0x000ee20000000a00 */
[----:B-1----:R-:W-:-:S12]  /*00c0*/  UIMAD UR4, UR4, UR5, URZ ;  /* 0x00000005040472a4 */ /* 0x002fd8000f8e02ff */
.L_x_10:
[----:B-1-3--:R-:W-:-:S06]  /*00d0*/  IMAD.WIDE R2, R0, 0x4, R6 ;  /* 0x0000000400027825 */ /* 0x00afcc00078e0206 */
[----:B--2---:R-:W0:Y:S01]  /*00e0*/  LDG.E.CONSTANT R3, desc[UR6][R2.64] ;  /* 0x0000000602037981 */ /* 0x004e22000c1e9900 */
[----:B------:R-:W-:-:S04]  /*00f0*/  IADD3 R0, PT, PT, R0, UR4, RZ ;  /* 0x0000000400007c10 */ /* 0x000fc8000fffe0ff */
[----:B------:R-:W-:Y:S01]  /*0100*/  ISETP.GE.AND P0, PT, R0, UR8, PT ;  /* 0x0000000800007c0c */ /* 0x000fe2000bf06270 */
[----:B0-----:R1:W-:-:S12]  /*0110*/  REDG.E.ADD.F32.FTZ.RN.STRONG.GPU desc[UR6][R4.64], R3 ;  /* 0x00000003040079a6 */ /* 0x0013d8000c12f306 */
[----:B------:R-:W-:Y:S05]  /*0120*/  @!P0 BRA `(.L_x_10) ;  /* 0xfffffffc00e88947 */ /* 0x000fea000383ffff */
[----:B------:R-:W-:Y:S05]  /*0130*/  EXIT ;  /* 0x000000000000794d */ /* 0x000fea0003800000 */
.L_x_11:
        /* <DEDUP_REMOVED lines=12> */
.L_x_13:


//--------------------- .nv.shared._Z24vec_red_add_block_serialPKfPfi --------------------------
	.section	.nv.shared._Z24vec_red_add_block_serialPKfPfi,"aw",@nobits
	.sectionflags	@""
	.align	16
	.zero		1024


//--------------------- .nv.shared.reserved.0     --------------------------
	.section	.nv.shared.reserved.0,"aw",@nobits
	.weak		__nv_reservedSMEM_offset_0_alias
	.size		__nv_reservedSMEM_offset_0_alias, 0, 64
	.other		__nv_reservedSMEM_offset_0_alias,@"STO_CUDA_RESERVED_SHARED STV_DEFAULT"
__nv_reservedSMEM_offset_0_alias:
	.zero		0
	.zero		64


//--------------------- .nv.shared._Z18vec_red_add_atomicPKfPfi --------------------------
	.section	.nv.shared._Z18vec_red_add_atomicPKfPfi,"aw",@nobits
	.sectionflags	@""
	.align	16
	.zero		1024


//--------------------- .nv.constant0._Z24vec_red_add_block_serialPKfPfi --------------------------
	.section	.nv.constant0._Z24vec_red_add_block_serialPKfPfi,"a",@progbits
	.sectionflags	@""
	.align	4
.nv.constant0._Z24vec_red_add_block_serialPKfPfi:
	.zero		916


//--------------------- .nv.constant0._Z18vec_red_add_atomicPKfPfi --------------------------
	.section	.nv.constant0._Z18vec_red_add_atomicPKfPfi,"a",@progbits
	.sectionflags	@""
	.align	4
.nv.constant0._Z18vec_red_add_atomicPKfPfi:
	.zero		916


//--------------------- SYMBOLS --------------------------

	.type		.nv.reservedSmem.offset0,@object
	.size		.nv.reservedSmem.offset0,0x4
	.type		.nv.reservedSmem.cap,@object
	.size		.nv.reservedSmem.cap,0x4
